//
// Generated by NVIDIA NVVM Compiler
//
// Compiler Build ID: CL-36424714
// Cuda compilation tools, release 13.0, V13.0.88
// Based on NVVM 20.0.0
//

.version 9.0
.target sm_100
.address_size 64

	// .globl	_Z15init_aug_kernelPfS_i

.visible .entry _Z15init_aug_kernelPfS_i(
	.param .u64 .ptr .align 1 _Z15init_aug_kernelPfS_i_param_0,
	.param .u64 .ptr .align 1 _Z15init_aug_kernelPfS_i_param_1,
	.param .u32 _Z15init_aug_kernelPfS_i_param_2
)
{
	.reg .pred 	%p<6>;
	.reg .b32 	%r<20>;
	.reg .b32 	%f<3>;
	.reg .b64 	%rd<11>;

	ld.param.u64 	%rd2, [_Z15init_aug_kernelPfS_i_param_0];
	ld.param.u64 	%rd3, [_Z15init_aug_kernelPfS_i_param_1];
	ld.param.u32 	%r4, [_Z15init_aug_kernelPfS_i_param_2];
	cvta.to.global.u64 	%rd1, %rd3;
	mov.u32 	%r5, %ctaid.y;
	mov.u32 	%r6, %ntid.y;
	mov.u32 	%r7, %tid.y;
	mad.lo.s32 	%r1, %r5, %r6, %r7;
	mov.u32 	%r8, %ctaid.x;
	mov.u32 	%r9, %ntid.x;
	mov.u32 	%r10, %tid.x;
	mad.lo.s32 	%r11, %r8, %r9, %r10;
	setp.ge.s32 	%p1, %r1, %r4;
	shl.b32 	%r12, %r4, 1;
	setp.ge.s32 	%p2, %r11, %r12;
	or.pred  	%p3, %p1, %p2;
	@%p3 bra 	$L__BB0_4;
	setp.ge.s32 	%p4, %r11, %r4;
	@%p4 bra 	$L__BB0_3;
	mul.lo.s32 	%r17, %r4, %r1;
	add.s32 	%r18, %r17, %r11;
	cvta.to.global.u64 	%rd6, %rd2;
	mul.wide.s32 	%rd7, %r18, 4;
	add.s64 	%rd8, %rd6, %rd7;
	ld.global.f32 	%f2, [%rd8];
	add.s32 	%r19, %r18, %r17;
	mul.wide.s32 	%rd9, %r19, 4;
	add.s64 	%rd10, %rd1, %rd9;
	st.global.f32 	[%rd10], %f2;
	bra.uni 	$L__BB0_4;
$L__BB0_3:
	add.s32 	%r13, %r4, %r1;
	setp.eq.s32 	%p5, %r11, %r13;
	selp.f32 	%f1, 0f3F800000, 0f00000000, %p5;
	mul.lo.s32 	%r14, %r1, %r4;
	shl.b32 	%r15, %r14, 1;
	add.s32 	%r16, %r15, %r11;
	mul.wide.u32 	%rd4, %r16, 4;
	add.s64 	%rd5, %rd1, %rd4;
	st.global.f32 	[%rd5], %f1;
$L__BB0_4:
	ret;

}
	// .globl	_Z16swap_rows_kernelPfiii
.visible .entry _Z16swap_rows_kernelPfiii(
	.param .u64 .ptr .align 1 _Z16swap_rows_kernelPfiii_param_0,
	.param .u32 _Z16swap_rows_kernelPfiii_param_1,
	.param .u32 _Z16swap_rows_kernelPfiii_param_2,
	.param .u32 _Z16swap_rows_kernelPfiii_param_3
)
{
	.reg .pred 	%p<4>;
	.reg .b32 	%r<11>;
	.reg .b32 	%f<3>;
	.reg .b64 	%rd<7>;

	ld.param.u64 	%rd1, [_Z16swap_rows_kernelPfiii_param_0];
	ld.param.u32 	%r5, [_Z16swap_rows_kernelPfiii_param_1];
	ld.param.u32 	%r3, [_Z16swap_rows_kernelPfiii_param_2];
	ld.param.u32 	%r4, [_Z16swap_rows_kernelPfiii_param_3];
	mov.u32 	%r6, %ctaid.x;
	mov.u32 	%r7, %ntid.x;
	mov.u32 	%r8, %tid.x;
	mad.lo.s32 	%r1, %r6, %r7, %r8;
	shl.b32 	%r2, %r5, 1;
	setp.ge.s32 	%p1, %r1, %r2;
	setp.eq.s32 	%p2, %r3, %r4;
	or.pred  	%p3, %p1, %p2;
	@%p3 bra 	$L__BB1_2;
	cvta.to.global.u64 	%rd2, %rd1;
	mad.lo.s32 	%r9, %r2, %r3, %r1;
	mul.wide.s32 	%rd3, %r9, 4;
	add.s64 	%rd4, %rd2, %rd3;
	ld.global.f32 	%f1, [%rd4];
	mad.lo.s32 	%r10, %r2, %r4, %r1;
	mul.wide.s32 	%rd5, %r10, 4;
	add.s64 	%rd6, %rd2, %rd5;
	ld.global.f32 	%f2, [%rd6];
	st.global.f32 	[%rd4], %f2;
	st.global.f32 	[%rd6], %f1;
$L__BB1_2:
	ret;

}
	// .globl	_Z16normalize_kernelPfii
.visible .entry _Z16normalize_kernelPfii(
	.param .u64 .ptr .align 1 _Z16normalize_kernelPfii_param_0,
	.param .u32 _Z16normalize_kernelPfii_param_1,
	.param .u32 _Z16normalize_kernelPfii_param_2
)
{
	.reg .pred 	%p<5>;
	.reg .b32 	%r<12>;
	.reg .b32 	%f<4>;
	.reg .b64 	%rd<7>;

	ld.param.u64 	%rd2, [_Z16normalize_kernelPfii_param_0];
	ld.param.u32 	%r3, [_Z16normalize_kernelPfii_param_1];
	ld.param.u32 	%r4, [_Z16normalize_kernelPfii_param_2];
	mov.u32 	%r5, %ctaid.x;
	mov.u32 	%r6, %ntid.x;
	mov.u32 	%r7, %tid.x;
	mad.lo.s32 	%r1, %r5, %r6, %r7;
	add.s32 	%r2, %r1, %r4;
	shl.b32 	%r8, %r3, 1;
	setp.ge.s32 	%p1, %r2, %r8;
	@%p1 bra 	$L__BB2_3;
	cvta.to.global.u64 	%rd3, %rd2;
	mul.lo.s32 	%r9, %r4, %r3;
	shl.b32 	%r10, %r9, 1;
	add.s32 	%r11, %r10, %r4;
	mul.wide.s32 	%rd4, %r11, 4;
	add.s64 	%rd1, %rd3, %rd4;
	ld.global.f32 	%f1, [%rd1];
	setp.eq.f32 	%p2, %f1, 0f00000000;
	setp.lt.s32 	%p3, %r2, %r4;
	or.pred  	%p4, %p3, %p2;
	@%p4 bra 	$L__BB2_3;
	mul.wide.s32 	%rd5, %r1, 4;
	add.s64 	%rd6, %rd1, %rd5;
	ld.global.f32 	%f2, [%rd6];
	div.rn.f32 	%f3, %f2, %f1;
	st.global.f32 	[%rd6], %f3;
$L__BB2_3:
	ret;

}
	// .globl	_Z16eliminate_kernelPfii
.visible .entry _Z16eliminate_kernelPfii(
	.param .u64 .ptr .align 1 _Z16eliminate_kernelPfii_param_0,
	.param .u32 _Z16eliminate_kernelPfii_param_1,
	.param .u32 _Z16eliminate_kernelPfii_param_2
)
{
	.reg .pred 	%p<6>;
	.reg .b32 	%r<20>;
	.reg .b32 	%f<6>;
	.reg .b64 	%rd<9>;

	ld.param.u64 	%rd1, [_Z16eliminate_kernelPfii_param_0];
	ld.param.u32 	%r7, [_Z16eliminate_kernelPfii_param_1];
	ld.param.u32 	%r6, [_Z16eliminate_kernelPfii_param_2];
	mov.u32 	%r8, %ctaid.x;
	mov.u32 	%r9, %ntid.x;
	mov.u32 	%r10, %tid.x;
	mad.lo.s32 	%r1, %r8, %r9, %r10;
	mov.u32 	%r11, %ctaid.y;
	mov.u32 	%r12, %ntid.y;
	mov.u32 	%r13, %tid.y;
	mad.lo.s32 	%r2, %r11, %r12, %r13;
	add.s32 	%r14, %r2, %r6;
	setp.ge.s32 	%p1, %r1, %r7;
	shl.b32 	%r4, %r7, 1;
	setp.ge.s32 	%p2, %r14, %r4;
	or.pred  	%p3, %p1, %p2;
	setp.eq.s32 	%p4, %r1, %r6;
	or.pred  	%p5, %p4, %p3;
	@%p5 bra 	$L__BB3_2;
	cvta.to.global.u64 	%rd2, %rd1;
	mul.lo.s32 	%r15, %r1, %r7;
	shl.b32 	%r16, %r15, 1;
	add.s32 	%r17, %r16, %r6;
	mul.wide.s32 	%rd3, %r17, 4;
	add.s64 	%rd4, %rd2, %rd3;
	ld.global.f32 	%f1, [%rd4];
	mad.lo.s32 	%r18, %r4, %r6, %r14;
	mul.wide.s32 	%rd5, %r18, 4;
	add.s64 	%rd6, %rd2, %rd5;
	ld.global.f32 	%f2, [%rd6];
	mul.f32 	%f3, %f1, %f2;
	shl.b32 	%r19, %r2, 2;
	cvt.u64.u32 	%rd7, %r19;
	add.s64 	%rd8, %rd4, %rd7;
	ld.global.f32 	%f4, [%rd8];
	sub.f32 	%f5, %f4, %f3;
	st.global.f32 	[%rd8], %f5;
$L__BB3_2:
	ret;

}


// ===== COMPILED SASS (sm_100) =====

	.target	sm_100

	.elftype	@"ET_EXEC"


//--------------------- .note.nv.tkinfo           --------------------------
	.section	.note.nv.tkinfo,"",@"SHT_NOTE"
	.sectionflags	@"SHF_NOTE_NV_TKINFO"
	.tkinfo
        /*0018*/ 	.word	0x00000002
        /*0030*/ 	.string	""
        /*0030*/ 	.string	"ptxas"
        /*0030*/ 	.string	"Cuda compilation tools, release 13.0, V13.0.88"
        /*0030*/ 	.string	"Build cuda_13.0.r13.0/compiler.36424714_0"
        /*0030*/ 	.string	"-arch sm_100 -m 64 "



//--------------------- .note.nv.cuinfo           --------------------------
	.section	.note.nv.cuinfo,"",@"SHT_NOTE"
	.sectionflags	@"SHF_NOTE_NV_CUINFO"
        /*0018*/ 	.short	0x0002
        /*001a*/ 	.short	0x0064
        /*001c*/ 	.short	0x0082
	.zero		2


//--------------------- .nv.info                  --------------------------
	.section	.nv.info,"",@"SHT_CUDA_INFO"
	.align	4


	//----- nvinfo : EIATTR_REGCOUNT
	.align		4
        /*0000*/ 	.byte	0x04, 0x2f
        /*0002*/ 	.short	(.L_1 - .L_0)
	.align		4
.L_0:
        /*0004*/ 	.word	index@(_Z15init_aug_kernelPfS_i)
        /*0008*/ 	.word	0x0000000a


	//----- nvinfo : EIATTR_FRAME_SIZE
	.align		4
.L_1:
        /*000c*/ 	.byte	0x04, 0x11
        /*000e*/ 	.short	(.L_3 - .L_2)
	.align		4
.L_2:
        /*0010*/ 	.word	index@(_Z15init_aug_kernelPfS_i)
        /*0014*/ 	.word	0x00000000


	//----- nvinfo : EIATTR_REGCOUNT
	.align		4
.L_3:
        /*0018*/ 	.byte	0x04, 0x2f
        /*001a*/ 	.short	(.L_5 - .L_4)
	.align		4
.L_4:
        /*001c*/ 	.word	index@(_Z16swap_rows_kernelPfiii)
        /*0020*/ 	.word	0x0000000c


	//----- nvinfo : EIATTR_FRAME_SIZE
	.align		4
.L_5:
        /*0024*/ 	.byte	0x04, 0x11
        /*0026*/ 	.short	(.L_7 - .L_6)
	.align		4
.L_6:
        /*0028*/ 	.word	index@(_Z16swap_rows_kernelPfiii)
        /*002c*/ 	.word	0x00000000


	//----- nvinfo : EIATTR_REGCOUNT
	.align		4
.L_7:
        /*0030*/ 	.byte	0x04, 0x2f
        /*0032*/ 	.short	(.L_9 - .L_8)
	.align		4
.L_8:
        /*0034*/ 	.word	index@(_Z16normalize_kernelPfii)
        /*0038*/ 	.word	0x00000010


	//----- nvinfo : EIATTR_FRAME_SIZE
	.align		4
.L_9:
        /*003c*/ 	.byte	0x04, 0x11
        /*003e*/ 	.short	(.L_11 - .L_10)
	.align		4
.L_10:
        /*0040*/ 	.word	index@($__internal_0_$__cuda_sm3x_div_rn_noftz_f32_slowpath)
        /*0044*/ 	.word	0x00000000


	//----- nvinfo : EIATTR_FRAME_SIZE
	.align		4
.L_11:
        /*0048*/ 	.byte	0x04, 0x11
        /*004a*/ 	.short	(.L_13 - .L_12)
	.align		4
.L_12:
        /*004c*/ 	.word	index@(_Z16normalize_kernelPfii)
        /*0050*/ 	.word	0x00000000


	//----- nvinfo : EIATTR_REGCOUNT
	.align		4
.L_13:
        /*0054*/ 	.byte	0x04, 0x2f
        /*0056*/ 	.short	(.L_15 - .L_14)
	.align		4
.L_14:
        /*0058*/ 	.word	index@(_Z16eliminate_kernelPfii)
        /*005c*/ 	.word	0x0000000c


	//----- nvinfo : EIATTR_FRAME_SIZE
	.align		4
.L_15:
        /*0060*/ 	.byte	0x04, 0x11
        /*0062*/ 	.short	(.L_17 - .L_16)
	.align		4
.L_16:
        /*0064*/ 	.word	index@(_Z16eliminate_kernelPfii)
        /*0068*/ 	.word	0x00000000


	//----- nvinfo : EIATTR_MIN_STACK_SIZE
	.align		4
.L_17:
        /*006c*/ 	.byte	0x04, 0x12
        /*006e*/ 	.short	(.L_19 - .L_18)
	.align		4
.L_18:
        /*0070*/ 	.word	index@(_Z16eliminate_kernelPfii)
        /*0074*/ 	.word	0x00000000


	//----- nvinfo : EIATTR_MIN_STACK_SIZE
	.align		4
.L_19:
        /*0078*/ 	.byte	0x04, 0x12
        /*007a*/ 	.short	(.L_21 - .L_20)
	.align		4
.L_20:
        /*007c*/ 	.word	index@(_Z16normalize_kernelPfii)
        /*0080*/ 	.word	0x00000000


	//----- nvinfo : EIATTR_MIN_STACK_SIZE
	.align		4
.L_21:
        /*0084*/ 	.byte	0x04, 0x12
        /*0086*/ 	.short	(.L_23 - .L_22)
	.align		4
.L_22:
        /*0088*/ 	.word	index@(_Z16swap_rows_kernelPfiii)
        /*008c*/ 	.word	0x00000000


	//----- nvinfo : EIATTR_MIN_STACK_SIZE
	.align		4
.L_23:
        /*0090*/ 	.byte	0x04, 0x12
        /*0092*/ 	.short	(.L_25 - .L_24)
	.align		4
.L_24:
        /*0094*/ 	.word	index@(_Z15init_aug_kernelPfS_i)
        /*0098*/ 	.word	0x00000000
.L_25:


//--------------------- .nv.compat                --------------------------
	.section	.nv.compat,"",@"SHT_CUDA_COMPAT_INFO"
	.align	4
        /*0000*/ 	.byte	0x02, 0x09, 0x00, 0x00, 0x02, 0x02, 0x01, 0x00, 0x02, 0x05, 0x05, 0x00, 0x03, 0x07, 0x01, 0x01
        /*0010*/ 	.byte	0x02, 0x03, 0x00, 0x00, 0x02, 0x06, 0x01, 0x00, 0x04, 0x0b, 0x08, 0x00, 0x01, 0x00, 0x00, 0x00
        /*0020*/ 	.byte	0x00, 0x00, 0x00, 0x00


//--------------------- .nv.info._Z16eliminate_kernelPfii --------------------------
	.section	.nv.info._Z16eliminate_kernelPfii,"",@"SHT_CUDA_INFO"
	.sectionflags	@""
	.align	4


	//----- nvinfo : EIATTR_CUDA_API_VERSION
	.align		4
        /*0000*/ 	.byte	0x04, 0x37
        /*0002*/ 	.short	(.L_27 - .L_26)
.L_26:
        /*0004*/ 	.word	0x00000082


	//----- nvinfo : EIATTR_KPARAM_INFO
	.align		4
.L_27:
        /*0008*/ 	.byte	0x04, 0x17
        /*000a*/ 	.short	(.L_29 - .L_28)
.L_28:
        /*000c*/ 	.word	0x00000000
        /*0010*/ 	.short	0x0002
        /*0012*/ 	.short	0x000c
        /*0014*/ 	.byte	0x00, 0xf0, 0x11, 0x00


	//----- nvinfo : EIATTR_KPARAM_INFO
	.align		4
.L_29:
        /*0018*/ 	.byte	0x04, 0x17
        /*001a*/ 	.short	(.L_31 - .L_30)
.L_30:
        /*001c*/ 	.word	0x00000000
        /*0020*/ 	.short	0x0001
        /*0022*/ 	.short	0x0008
        /*0024*/ 	.byte	0x00, 0xf0, 0x11, 0x00


	//----- nvinfo : EIATTR_KPARAM_INFO
	.align		4
.L_31:
        /*0028*/ 	.byte	0x04, 0x17
        /*002a*/ 	.short	(.L_33 - .L_32)
.L_32:
        /*002c*/ 	.word	0x00000000
        /*0030*/ 	.short	0x0000
        /*0032*/ 	.short	0x0000
        /*0034*/ 	.byte	0x00, 0xf5, 0x21, 0x00


	//----- nvinfo : EIATTR_SPARSE_MMA_MASK
	.align		4
.L_33:
        /*0038*/ 	.byte	0x03, 0x50
        /*003a*/ 	.short	0x0000


	//----- nvinfo : EIATTR_MAXREG_COUNT
	.align		4
        /*003c*/ 	.byte	0x03, 0x1b
        /*003e*/ 	.short	0x00ff


	//----- nvinfo : EIATTR_MERCURY_ISA_VERSION
	.align		4
        /*0040*/ 	.byte	0x03, 0x5f
        /*0042*/ 	.short	0x0101


	//----- nvinfo : EIATTR_VRC_CTA_INIT_COUNT
	.align		4
        /*0044*/ 	.byte	0x02, 0x4a
	.zero		1
	.zero		1


	//----- nvinfo : EIATTR_EXIT_INSTR_OFFSETS
	.align		4
        /*0048*/ 	.byte	0x04, 0x1c
        /*004a*/ 	.short	(.L_35 - .L_34)


	//   ....[0]....
.L_34:
        /*004c*/ 	.word	0x000000f0


	//   ....[1]....
        /*0050*/ 	.word	0x000001e0


	//----- nvinfo : EIATTR_CBANK_PARAM_SIZE
	.align		4
.L_35:
        /*0054*/ 	.byte	0x03, 0x19
        /*0056*/ 	.short	0x0010


	//----- nvinfo : EIATTR_PARAM_CBANK
	.align		4
        /*0058*/ 	.byte	0x04, 0x0a
        /*005a*/ 	.short	(.L_37 - .L_36)
	.align		4
.L_36:
        /*005c*/ 	.word	index@(.nv.constant0._Z16eliminate_kernelPfii)
        /*0060*/ 	.short	0x0380
        /*0062*/ 	.short	0x0010


	//----- nvinfo : EIATTR_SW_WAR
	.align		4
.L_37:
        /*0064*/ 	.byte	0x04, 0x36
        /*0066*/ 	.short	(.L_39 - .L_38)
.L_38:
        /*0068*/ 	.word	0x00000008
.L_39:


//--------------------- .nv.info._Z16normalize_kernelPfii --------------------------
	.section	.nv.info._Z16normalize_kernelPfii,"",@"SHT_CUDA_INFO"
	.sectionflags	@""
	.align	4


	//----- nvinfo : EIATTR_CUDA_API_VERSION
	.align		4
        /*0000*/ 	.byte	0x04, 0x37
        /*0002*/ 	.short	(.L_41 - .L_40)
.L_40:
        /*0004*/ 	.word	0x00000082


	//----- nvinfo : EIATTR_KPARAM_INFO
	.align		4
.L_41:
        /*0008*/ 	.byte	0x04, 0x17
        /*000a*/ 	.short	(.L_43 - .L_42)
.L_42:
        /*000c*/ 	.word	0x00000000
        /*0010*/ 	.short	0x0002
        /*0012*/ 	.short	0x000c
        /*0014*/ 	.byte	0x00, 0xf0, 0x11, 0x00


	//----- nvinfo : EIATTR_KPARAM_INFO
	.align		4
.L_43:
        /*0018*/ 	.byte	0x04, 0x17
        /*001a*/ 	.short	(.L_45 - .L_44)
.L_44:
        /*001c*/ 	.word	0x00000000
        /*0020*/ 	.short	0x0001
        /*0022*/ 	.short	0x0008
        /*0024*/ 	.byte	0x00, 0xf0, 0x11, 0x00


	//----- nvinfo : EIATTR_KPARAM_INFO
	.align		4
.L_45:
        /*0028*/ 	.byte	0x04, 0x17
        /*002a*/ 	.short	(.L_47 - .L_46)
.L_46:
        /*002c*/ 	.word	0x00000000
        /*0030*/ 	.short	0x0000
        /*0032*/ 	.short	0x0000
        /*0034*/ 	.byte	0x00, 0xf5, 0x21, 0x00


	//----- nvinfo : EIATTR_SPARSE_MMA_MASK
	.align		4
.L_47:
        /*0038*/ 	.byte	0x03, 0x50
        /*003a*/ 	.short	0x0000


	//----- nvinfo : EIATTR_MAXREG_COUNT
	.align		4
        /*003c*/ 	.byte	0x03, 0x1b
        /*003e*/ 	.short	0x00ff


	//----- nvinfo : EIATTR_MERCURY_ISA_VERSION
	.align		4
        /*0040*/ 	.byte	0x03, 0x5f
        /*0042*/ 	.short	0x0101


	//----- nvinfo : EIATTR_VRC_CTA_INIT_COUNT
	.align		4
        /*0044*/ 	.byte	0x02, 0x4a
	.zero		1
	.zero		1


	//----- nvinfo : EIATTR_EXIT_INSTR_OFFSETS
	.align		4
        /*0048*/ 	.byte	0x04, 0x1c
        /*004a*/ 	.short	(.L_49 - .L_48)


	//   ....[0]....
.L_48:
        /*004c*/ 	.word	0x00000090


	//   ....[1]....
        /*0050*/ 	.word	0x00000120


	//   ....[2]....
        /*0054*/ 	.word	0x00000230


	//----- nvinfo : EIATTR_CRS_STACK_SIZE
	.align		4
.L_49:
        /*0058*/ 	.byte	0x04, 0x1e
        /*005a*/ 	.short	(.L_51 - .L_50)
.L_50:
        /*005c*/ 	.word	0x00000000


	//----- nvinfo : EIATTR_CBANK_PARAM_SIZE
	.align		4
.L_51:
        /*0060*/ 	.byte	0x03, 0x19
        /*0062*/ 	.short	0x0010


	//----- nvinfo : EIATTR_PARAM_CBANK
	.align		4
        /*0064*/ 	.byte	0x04, 0x0a
        /*0066*/ 	.short	(.L_53 - .L_52)
	.align		4
.L_52:
        /*0068*/ 	.word	index@(.nv.constant0._Z16normalize_kernelPfii)
        /*006c*/ 	.short	0x0380
        /*006e*/ 	.short	0x0010


	//----- nvinfo : EIATTR_SW_WAR
	.align		4
.L_53:
        /*0070*/ 	.byte	0x04, 0x36
        /*0072*/ 	.short	(.L_55 - .L_54)
.L_54:
        /*0074*/ 	.word	0x00000008
.L_55:


//--------------------- .nv.info._Z16swap_rows_kernelPfiii --------------------------
	.section	.nv.info._Z16swap_rows_kernelPfiii,"",@"SHT_CUDA_INFO"
	.sectionflags	@""
	.align	4


	//----- nvinfo : EIATTR_CUDA_API_VERSION
	.align		4
        /*0000*/ 	.byte	0x04, 0x37
        /*0002*/ 	.short	(.L_57 - .L_56)
.L_56:
        /*0004*/ 	.word	0x00000082


	//----- nvinfo : EIATTR_KPARAM_INFO
	.align		4
.L_57:
        /*0008*/ 	.byte	0x04, 0x17
        /*000a*/ 	.short	(.L_59 - .L_58)
.L_58:
        /*000c*/ 	.word	0x00000000
        /*0010*/ 	.short	0x0003
        /*0012*/ 	.short	0x0010
        /*0014*/ 	.byte	0x00, 0xf0, 0x11, 0x00


	//----- nvinfo : EIATTR_KPARAM_INFO
	.align		4
.L_59:
        /*0018*/ 	.byte	0x04, 0x17
        /*001a*/ 	.short	(.L_61 - .L_60)
.L_60:
        /*001c*/ 	.word	0x00000000
        /*0020*/ 	.short	0x0002
        /*0022*/ 	.short	0x000c
        /*0024*/ 	.byte	0x00, 0xf0, 0x11, 0x00


	//----- nvinfo : EIATTR_KPARAM_INFO
	.align		4
.L_61:
        /*0028*/ 	.byte	0x04, 0x17
        /*002a*/ 	.short	(.L_63 - .L_62)
.L_62:
        /*002c*/ 	.word	0x00000000
        /*0030*/ 	.short	0x0001
        /*0032*/ 	.short	0x0008
        /*0034*/ 	.byte	0x00, 0xf0, 0x11, 0x00


	//----- nvinfo : EIATTR_KPARAM_INFO
	.align		4
.L_63:
        /*0038*/ 	.byte	0x04, 0x17
        /*003a*/ 	.short	(.L_65 - .L_64)
.L_64:
        /*003c*/ 	.word	0x00000000
        /*0040*/ 	.short	0x0000
        /*0042*/ 	.short	0x0000
        /*0044*/ 	.byte	0x00, 0xf5, 0x21, 0x00


	//----- nvinfo : EIATTR_SPARSE_MMA_MASK
	.align		4
.L_65:
        /*0048*/ 	.byte	0x03, 0x50
        /*004a*/ 	.short	0x0000


	//----- nvinfo : EIATTR_MAXREG_COUNT
	.align		4
        /*004c*/ 	.byte	0x03, 0x1b
        /*004e*/ 	.short	0x00ff


	//----- nvinfo : EIATTR_MERCURY_ISA_VERSION
	.align		4
        /*0050*/ 	.byte	0x03, 0x5f
        /*0052*/ 	.short	0x0101


	//----- nvinfo : EIATTR_VRC_CTA_INIT_COUNT
	.align		4
        /*0054*/ 	.byte	0x02, 0x4a
	.zero		1
	.zero		1


	//----- nvinfo : EIATTR_EXIT_INSTR_OFFSETS
	.align		4
        /*0058*/ 	.byte	0x04, 0x1c
        /*005a*/ 	.short	(.L_67 - .L_66)


	//   ....[0]....
.L_66:
        /*005c*/ 	.word	0x000000a0


	//   ....[1]....
        /*0060*/ 	.word	0x00000150


	//----- nvinfo : EIATTR_CBANK_PARAM_SIZE
	.align		4
.L_67:
        /*0064*/ 	.byte	0x03, 0x19
        /*0066*/ 	.short	0x0014


	//----- nvinfo : EIATTR_PARAM_CBANK
	.align		4
        /*0068*/ 	.byte	0x04, 0x0a
        /*006a*/ 	.short	(.L_69 - .L_68)
	.align		4
.L_68:
        /*006c*/ 	.word	index@(.nv.constant0._Z16swap_rows_kernelPfiii)
        /*0070*/ 	.short	0x0380
        /*0072*/ 	.short	0x0014


	//----- nvinfo : EIATTR_SW_WAR
	.align		4
.L_69:
        /*0074*/ 	.byte	0x04, 0x36
        /*0076*/ 	.short	(.L_71 - .L_70)
.L_70:
        /*0078*/ 	.word	0x00000008
.L_71:


//--------------------- .nv.info._Z15init_aug_kernelPfS_i --------------------------
	.section	.nv.info._Z15init_aug_kernelPfS_i,"",@"SHT_CUDA_INFO"
	.sectionflags	@""
	.align	4


	//----- nvinfo : EIATTR_CUDA_API_VERSION
	.align		4
        /*0000*/ 	.byte	0x04, 0x37
        /*0002*/ 	.short	(.L_73 - .L_72)
.L_72:
        /*0004*/ 	.word	0x00000082


	//----- nvinfo : EIATTR_KPARAM_INFO
	.align		4
.L_73:
        /*0008*/ 	.byte	0x04, 0x17
        /*000a*/ 	.short	(.L_75 - .L_74)
.L_74:
        /*000c*/ 	.word	0x00000000
        /*0010*/ 	.short	0x0002
        /*0012*/ 	.short	0x0010
        /*0014*/ 	.byte	0x00, 0xf0, 0x11, 0x00


	//----- nvinfo : EIATTR_KPARAM_INFO
	.align		4
.L_75:
        /*0018*/ 	.byte	0x04, 0x17
        /*001a*/ 	.short	(.L_77 - .L_76)
.L_76:
        /*001c*/ 	.word	0x00000000
        /*0020*/ 	.short	0x0001
        /*0022*/ 	.short	0x0008
        /*0024*/ 	.byte	0x00, 0xf5, 0x21, 0x00


	//----- nvinfo : EIATTR_KPARAM_INFO
	.align		4
.L_77:
        /*0028*/ 	.byte	0x04, 0x17
        /*002a*/ 	.short	(.L_79 - .L_78)
.L_78:
        /*002c*/ 	.word	0x00000000
        /*0030*/ 	.short	0x0000
        /*0032*/ 	.short	0x0000
        /*0034*/ 	.byte	0x00, 0xf5, 0x21, 0x00


	//----- nvinfo : EIATTR_SPARSE_MMA_MASK
	.align		4
.L_79:
        /*0038*/ 	.byte	0x03, 0x50
        /*003a*/ 	.short	0x0000


	//----- nvinfo : EIATTR_MAXREG_COUNT
	.align		4
        /*003c*/ 	.byte	0x03, 0x1b
        /*003e*/ 	.short	0x00ff


	//----- nvinfo : EIATTR_MERCURY_ISA_VERSION
	.align		4
        /*0040*/ 	.byte	0x03, 0x5f
        /*0042*/ 	.short	0x0101


	//----- nvinfo : EIATTR_VRC_CTA_INIT_COUNT
	.align		4
        /*0044*/ 	.byte	0x02, 0x4a
	.zero		1
	.zero		1


	//----- nvinfo : EIATTR_EXIT_INSTR_OFFSETS
	.align		4
        /*0048*/ 	.byte	0x04, 0x1c
        /*004a*/ 	.short	(.L_81 - .L_80)


	//   ....[0]....
.L_80:
        /*004c*/ 	.word	0x000000d0


	//   ....[1]....
        /*0050*/ 	.word	0x00000190


	//   ....[2]....
        /*0054*/ 	.word	0x00000220


	//----- nvinfo : EIATTR_CRS_STACK_SIZE
	.align		4
.L_81:
        /*0058*/ 	.byte	0x04, 0x1e
        /*005a*/ 	.short	(.L_83 - .L_82)
.L_82:
        /*005c*/ 	.word	0x00000000


	//----- nvinfo : EIATTR_CBANK_PARAM_SIZE
	.align		4
.L_83:
        /*0060*/ 	.byte	0x03, 0x19
        /*0062*/ 	.short	0x0014


	//----- nvinfo : EIATTR_PARAM_CBANK
	.align		4
        /*0064*/ 	.byte	0x04, 0x0a
        /*0066*/ 	.short	(.L_85 - .L_84)
	.align		4
.L_84:
        /*0068*/ 	.word	index@(.nv.constant0._Z15init_aug_kernelPfS_i)
        /*006c*/ 	.short	0x0380
        /*006e*/ 	.short	0x0014


	//----- nvinfo : EIATTR_SW_WAR
	.align		4
.L_85:
        /*0070*/ 	.byte	0x04, 0x36
        /*0072*/ 	.short	(.L_87 - .L_86)
.L_86:
        /*0074*/ 	.word	0x00000008
.L_87:


//--------------------- .nv.callgraph             --------------------------
	.section	.nv.callgraph,"",@"SHT_CUDA_CALLGRAPH"
	.align	4
	.sectionentsize	8
	.align		4
        /*0000*/ 	.word	0x00000000
	.align		4
        /*0004*/ 	.word	0xffffffff
	.align		4
        /*0008*/ 	.word	0x00000000
	.align		4
        /*000c*/ 	.word	0xfffffffe
	.align		4
        /*0010*/ 	.word	0x00000000
	.align		4
        /*0014*/ 	.word	0xfffffffd
	.align		4
        /*0018*/ 	.word	0x00000000
	.align		4
        /*001c*/ 	.word	0xfffffffc


//--------------------- .text._Z16eliminate_kernelPfii --------------------------
	.section	.text._Z16eliminate_kernelPfii,"ax",@progbits
	.align	128
        .global         _Z16eliminate_kernelPfii
        .type           _Z16eliminate_kernelPfii,@function
        .size           _Z16eliminate_kernelPfii,(.L_x_19 - _Z16eliminate_kernelPfii)
        .other          _Z16eliminate_kernelPfii,@"STO_CUDA_ENTRY STV_DEFAULT"
_Z16eliminate_kernelPfii:
.text._Z16eliminate_kernelPfii:
[----:B------:R-:W-:Y:S01]  /*0000*/  LDC R1, c[0x0][0x37c] ;  /* 0x0000df00ff017b82 */ /* 0x000fe20000000800 */
[----:B------:R-:W0:Y:S07]  /*0010*/  S2R R5, SR_TID.Y ;  /* 0x0000000000057919 */ /* 0x000e2e0000002200 */
[----:B------:R-:W1:Y:S01]  /*0020*/  LDC R3, c[0x0][0x360] ;  /* 0x0000d800ff037b82 */ /* 0x000e620000000800 */
[----:B------:R-:W1:Y:S07]  /*0030*/  S2R R2, SR_TID.X ;  /* 0x0000000000027919 */ /* 0x000e6e0000002100 */
[----:B------:R-:W0:Y:S08]  /*0040*/  S2UR UR5, SR_CTAID.Y ;  /* 0x00000000000579c3 */ /* 0x000e300000002600 */
[----:B------:R-:W0:Y:S08]  /*0050*/  LDC R6, c[0x0][0x364] ;  /* 0x0000d900ff067b82 */ /* 0x000e300000000800 */
[----:B------:R-:W2:Y:S08]  /*0060*/  LDC.64 R8, c[0x0][0x388] ;  /* 0x0000e200ff087b82 */ /* 0x000eb00000000a00 */
[----:B------:R-:W1:Y:S01]  /*0070*/  S2UR UR4, SR_CTAID.X ;  /* 0x00000000000479c3 */ /* 0x000e620000002500 */
[----:B0-----:R-:W-:Y:S01]  /*0080*/  IMAD R6, R6, UR5, R5 ;  /* 0x0000000506067c24 */ /* 0x001fe2000f8e0205 */
[----:B--2---:R-:W-:-:S04]  /*0090*/  SHF.L.U32 R7, R8, 0x1, RZ ;  /* 0x0000000108077819 */ /* 0x004fc800000006ff */
[----:B------:R-:W-:-:S04]  /*00a0*/  IADD3 R0, PT, PT, R6, R9, RZ ;  /* 0x0000000906007210 */ /* 0x000fc80007ffe0ff */
[----:B------:R-:W-:Y:S01]  /*00b0*/  ISETP.GE.AND P0, PT, R0, R7, PT ;  /* 0x000000070000720c */ /* 0x000fe20003f06270 */
[----:B-1----:R-:W-:-:S05]  /*00c0*/  IMAD R3, R3, UR4, R2 ;  /* 0x0000000403037c24 */ /* 0x002fca000f8e0202 */
[----:B------:R-:W-:-:S04]  /*00d0*/  ISETP.GE.OR P0, PT, R3, R8, P0 ;  /* 0x000000080300720c */ /* 0x000fc80000706670 */
[----:B------:R-:W-:-:S13]  /*00e0*/  ISETP.EQ.OR P0, PT, R3, R9, P0 ;  /* 0x000000090300720c */ /* 0x000fda0000702670 */
[----:B------:R-:W-:Y:S05]  /*00f0*/  @P0 EXIT ;  /* 0x000000000000094d */ /* 0x000fea0003800000 */
[----:B------:R-:W0:Y:S01]  /*0100*/  LDC.64 R4, c[0x0][0x380] ;  /* 0x0000e000ff047b82 */ /* 0x000e220000000a00 */
[----:B------:R-:W-:Y:S01]  /*0110*/  IMAD R2, R3, R8, RZ ;  /* 0x0000000803027224 */ /* 0x000fe200078e02ff */
[----:B------:R-:W1:Y:S01]  /*0120*/  LDCU.64 UR4, c[0x0][0x358] ;  /* 0x00006b00ff0477ac */ /* 0x000e620008000a00 */
[----:B------:R-:W-:-:S03]  /*0130*/  IMAD R7, R7, R9, R0 ;  /* 0x0000000907077224 */ /* 0x000fc600078e0200 */
[----:B------:R-:W-:-:S05]  /*0140*/  LEA R3, R2, R9, 0x1 ;  /* 0x0000000902037211 */ /* 0x000fca00078e08ff */
[----:B0-----:R-:W-:-:S04]  /*0150*/  IMAD.WIDE R2, R3, 0x4, R4 ;  /* 0x0000000403027825 */ /* 0x001fc800078e0204 */
[----:B------:R-:W-:Y:S01]  /*0160*/  IMAD.WIDE R4, R7, 0x4, R4 ;  /* 0x0000000407047825 */ /* 0x000fe200078e0204 */
[----:B------:R-:W-:Y:S02]  /*0170*/  LEA R6, P0, R6, R2, 0x2 ;  /* 0x0000000206067211 */ /* 0x000fe400078010ff */
[----:B-1----:R-:W2:Y:S02]  /*0180*/  LDG.E R2, desc[UR4][R2.64] ;  /* 0x0000000402027981 */ /* 0x002ea4000c1e1900 */
[----:B------:R-:W-:Y:S02]  /*0190*/  IADD3.X R7, PT, PT, RZ, R3, RZ, P0, !PT ;  /* 0x00000003ff077210 */ /* 0x000fe400007fe4ff */
[----:B------:R-:W2:Y:S04]  /*01a0*/  LDG.E R5, desc[UR4][R4.64] ;  /* 0x0000000404057981 */ /* 0x000ea8000c1e1900 */
[----:B------:R-:W2:Y:S02]  /*01b0*/  LDG.E R9, desc[UR4][R6.64] ;  /* 0x0000000406097981 */ /* 0x000ea4000c1e1900 */
[----:B--2---:R-:W-:-:S05]  /*01c0*/  FFMA R9, -R2, R5, R9 ;  /* 0x0000000502097223 */ /* 0x004fca0000000109 */
[----:B------:R-:W-:Y:S01]  /*01d0*/  STG.E desc[UR4][R6.64], R9 ;  /* 0x0000000906007986 */ /* 0x000fe2000c101904 */
[----:B------:R-:W-:Y:S05]  /*01e0*/  EXIT ;  /* 0x000000000000794d */ /* 0x000fea0003800000 */
.L_x_0:
[----:B------:R-:W-:-:S00]  /*01f0*/  BRA `(.L_x_0) ;  /* 0xfffffffc00fc7947 */ /* 0x000fc0000383ffff */
[----:B------:R-:W-:-:S00]  /*0200*/  NOP ;  /* 0x0000000000007918 */ /* 0x000fc00000000000 */
[----:B------:R-:W-:-:S00]  /*0210*/  NOP ;  /* 0x0000000000007918 */ /* 0x000fc00000000000 */
[----:B------:R-:W-:-:S00]  /*0220*/  NOP ;  /* 0x0000000000007918 */ /* 0x000fc00000000000 */
[----:B------:R-:W-:-:S00]  /*0230*/  NOP ;  /* 0x0000000000007918 */ /* 0x000fc00000000000 */
[----:B------:R-:W-:-:S00]  /*0240*/  NOP ;  /* 0x0000000000007918 */ /* 0x000fc00000000000 */
[----:B------:R-:W-:-:S00]  /*0250*/  NOP ;  /* 0x0000000000007918 */ /* 0x000fc00000000000 */
[----:B------:R-:W-:-:S00]  /*0260*/  NOP ;  /* 0x0000000000007918 */ /* 0x000fc00000000000 */
[----:B------:R-:W-:-:S00]  /*0270*/  NOP ;  /* 0x0000000000007918 */ /* 0x000fc00000000000 */
.L_x_19:


//--------------------- .text._Z16normalize_kernelPfii --------------------------
	.section	.text._Z16normalize_kernelPfii,"ax",@progbits
	.align	128
        .global         _Z16normalize_kernelPfii
        .type           _Z16normalize_kernelPfii,@function
        .size           _Z16normalize_kernelPfii,(.L_x_18 - _Z16normalize_kernelPfii)
        .other          _Z16normalize_kernelPfii,@"STO_CUDA_ENTRY STV_DEFAULT"
_Z16normalize_kernelPfii:
.text._Z16normalize_kernelPfii:
[----:B------:R-:W-:Y:S01]  /*0000*/  LDC R1, c[0x0][0x37c] ;  /* 0x0000df00ff017b82 */ /* 0x000fe20000000800 */
[----:B------:R-:W0:Y:S07]  /*0010*/  S2R R3, SR_TID.X ;  /* 0x0000000000037919 */ /* 0x000e2e0000002100 */
[----:B------:R-:W0:Y:S08]  /*0020*/  S2UR UR4, SR_CTAID.X ;  /* 0x00000000000479c3 */ /* 0x000e300000002500 */
[----:B------:R-:W0:Y:S08]  /*0030*/  LDC R0, c[0x0][0x360] ;  /* 0x0000d800ff007b82 */ /* 0x000e300000000800 */
[----:B------:R-:W1:Y:S01]  /*0040*/  LDC.64 R6, c[0x0][0x388] ;  /* 0x0000e200ff067b82 */ /* 0x000e620000000a00 */
[----:B0-----:R-:W-:-:S02]  /*0050*/  IMAD R0, R0, UR4, R3 ;  /* 0x0000000400007c24 */ /* 0x001fc4000f8e0203 */
[----:B-1----:R-:W-:Y:S02]  /*0060*/  IMAD.SHL.U32 R3, R6, 0x2, RZ ;  /* 0x0000000206037824 */ /* 0x002fe400078e00ff */
[----:B------:R-:W-:-:S05]  /*0070*/  IMAD.IADD R2, R0, 0x1, R7 ;  /* 0x0000000100027824 */ /* 0x000fca00078e0207 */
[----:B------:R-:W-:-:S13]  /*0080*/  ISETP.GE.AND P0, PT, R2, R3, PT ;  /* 0x000000030200720c */ /* 0x000fda0003f06270 */
[----:B------:R-:W-:Y:S05]  /*0090*/  @P0 EXIT ;  /* 0x000000000000094d */ /* 0x000fea0003800000 */
[----:B------:R-:W0:Y:S01]  /*00a0*/  LDC.64 R4, c[0x0][0x380] ;  /* 0x0000e000ff047b82 */ /* 0x000e220000000a00 */
[----:B------:R-:W1:Y:S01]  /*00b0*/  LDCU.64 UR4, c[0x0][0x358] ;  /* 0x00006b00ff0477ac */ /* 0x000e620008000a00 */
[----:B------:R-:W-:-:S04]  /*00c0*/  IMAD R6, R7, R6, RZ ;  /* 0x0000000607067224 */ /* 0x000fc800078e02ff */
[----:B------:R-:W-:-:S04]  /*00d0*/  IMAD R3, R6, 0x2, R7 ;  /* 0x0000000206037824 */ /* 0x000fc800078e0207 */
[----:B0-----:R-:W-:-:S05]  /*00e0*/  IMAD.WIDE R4, R3, 0x4, R4 ;  /* 0x0000000403047825 */ /* 0x001fca00078e0204 */
[----:B-1----:R-:W2:Y:S02]  /*00f0*/  LDG.E R3, desc[UR4][R4.64] ;  /* 0x0000000404037981 */ /* 0x002ea4000c1e1900 */
[----:B--2---:R-:W-:-:S04]  /*0100*/  FSETP.NEU.AND P0, PT, R3, RZ, PT ;  /* 0x000000ff0300720b */ /* 0x004fc80003f0d000 */
[----:B------:R-:W-:-:S13]  /*0110*/  ISETP.LT.OR P0, PT, R2, R7, !P0 ;  /* 0x000000070200720c */ /* 0x000fda0004701670 */
[----:B------:R-:W-:Y:S05]  /*0120*/  @P0 EXIT ;  /* 0x000000000000094d */ /* 0x000fea0003800000 */
[----:B------:R-:W-:-:S05]  /*0130*/  IMAD.WIDE R4, R0, 0x4, R4 ;  /* 0x0000000400047825 */ /* 0x000fca00078e0204 */
[----:B------:R-:W2:Y:S01]  /*0140*/  LDG.E R0, desc[UR4][R4.64] ;  /* 0x0000000404007981 */ /* 0x000ea2000c1e1900 */
[----:B------:R-:W0:Y:S01]  /*0150*/  MUFU.RCP R2, R3 ;  /* 0x0000000300027308 */ /* 0x000e220000001000 */
[----:B------:R-:W-:Y:S01]  /*0160*/  BSSY.RECONVERGENT B0, `(.L_x_1) ;  /* 0x000000b000007945 */ /* 0x000fe20003800200 */
[----:B0-----:R-:W-:-:S04]  /*0170*/  FFMA R7, -R3, R2, 1 ;  /* 0x3f80000003077423 */ /* 0x001fc80000000102 */
[----:B------:R-:W-:Y:S02]  /*0180*/  FFMA R7, R2, R7, R2 ;  /* 0x0000000702077223 */ /* 0x000fe40000000002 */
[----:B--2---:R-:W0:Y:S02]  /*0190*/  FCHK P0, R0, R3 ;  /* 0x0000000300007302 */ /* 0x004e240000000000 */
[----:B------:R-:W-:-:S04]  /*01a0*/  FFMA R2, R0, R7, RZ ;  /* 0x0000000700027223 */ /* 0x000fc800000000ff */
[----:B------:R-:W-:-:S04]  /*01b0*/  FFMA R6, -R3, R2, R0 ;  /* 0x0000000203067223 */ /* 0x000fc80000000100 */
[----:B------:R-:W-:Y:S01]  /*01c0*/  FFMA R7, R7, R6, R2 ;  /* 0x0000000607077223 */ /* 0x000fe20000000002 */
[----:B0-----:R-:W-:Y:S06]  /*01d0*/  @!P0 BRA `(.L_x_2) ;  /* 0x00000000000c8947 */ /* 0x001fec0003800000 */
[----:B------:R-:W-:-:S07]  /*01e0*/  MOV R2, 0x200 ;  /* 0x0000020000027802 */ /* 0x000fce0000000f00 */
[----:B------:R-:W-:Y:S05]  /*01f0*/  CALL.REL.NOINC `($__internal_0_$__cuda_sm3x_div_rn_noftz_f32_slowpath) ;  /* 0x0000000000107944 */ /* 0x000fea0003c00000 */
[----:B------:R-:W-:-:S07]  /*0200*/  IMAD.MOV.U32 R7, RZ, RZ, R0 ;  /* 0x000000ffff077224 */ /* 0x000fce00078e0000 */
.L_x_2:
[----:B------:R-:W-:Y:S05]  /*0210*/  BSYNC.RECONVERGENT B0 ;  /* 0x0000000000007941 */ /* 0x000fea0003800200 */
.L_x_1:
[----:B------:R-:W-:Y:S01]  /*0220*/  STG.E desc[UR4][R4.64], R7 ;  /* 0x0000000704007986 */ /* 0x000fe2000c101904 */
[----:B------:R-:W-:Y:S05]  /*0230*/  EXIT ;  /* 0x000000000000794d */ /* 0x000fea0003800000 */
        .weak           $__internal_0_$__cuda_sm3x_div_rn_noftz_f32_slowpath
        .type           $__internal_0_$__cuda_sm3x_div_rn_noftz_f32_slowpath,@function
        .size           $__internal_0_$__cuda_sm3x_div_rn_noftz_f32_slowpath,(.L_x_18 - $__internal_0_$__cuda_sm3x_div_rn_noftz_f32_slowpath)
$__internal_0_$__cuda_sm3x_div_rn_noftz_f32_slowpath:
[--C-:B------:R-:W-:Y:S01]  /*0240*/  SHF.R.U32.HI R7, RZ, 0x17, R3.reuse ;  /* 0x00000017ff077819 */ /* 0x100fe20000011603 */
[----:B------:R-:W-:Y:S01]  /*0250*/  BSSY.RECONVERGENT B1, `(.L_x_3) ;  /* 0x0000064000017945 */ /* 0x000fe20003800200 */
[--C-:B------:R-:W-:Y:S01]  /*0260*/  SHF.R.U32.HI R6, RZ, 0x17, R0.reuse ;  /* 0x00000017ff067819 */ /* 0x100fe20000011600 */
[----:B------:R-:W-:Y:S01]  /*0270*/  IMAD.MOV.U32 R8, RZ, RZ, R0 ;  /* 0x000000ffff087224 */ /* 0x000fe200078e0000 */
[----:B------:R-:W-:Y:S01]  /*0280*/  LOP3.LUT R7, R7, 0xff, RZ, 0xc0, !PT ;  /* 0x000000ff07077812 */ /* 0x000fe200078ec0ff */
[----:B------:R-:W-:Y:S01]  /*0290*/  IMAD.MOV.U32 R9, RZ, RZ, R3 ;  /* 0x000000ffff097224 */ /* 0x000fe200078e0003 */
[----:B------:R-:W-:-:S03]  /*02a0*/  LOP3.LUT R6, R6, 0xff, RZ, 0xc0, !PT ;  /* 0x000000ff06067812 */ /* 0x000fc600078ec0ff */
[----:B------:R-:W-:Y:S02]  /*02b0*/  VIADD R12, R7, 0xffffffff ;  /* 0xffffffff070c7836 */ /* 0x000fe40000000000 */
[----:B------:R-:W-:-:S03]  /*02c0*/  VIADD R11, R6, 0xffffffff ;  /* 0xffffffff060b7836 */ /* 0x000fc60000000000 */
[----:B------:R-:W-:-:S04]  /*02d0*/  ISETP.GT.U32.AND P0, PT, R12, 0xfd, PT ;  /* 0x000000fd0c00780c */ /* 0x000fc80003f04070 */
[----:B------:R-:W-:-:S13]  /*02e0*/  ISETP.GT.U32.OR P0, PT, R11, 0xfd, P0 ;  /* 0x000000fd0b00780c */ /* 0x000fda0000704470 */
[----:B------:R-:W-:Y:S01]  /*02f0*/  @!P0 IMAD.MOV.U32 R10, RZ, RZ, RZ ;  /* 0x000000ffff0a8224 */ /* 0x000fe200078e00ff */
[----:B------:R-:W-:Y:S06]  /*0300*/  @!P0 BRA `(.L_x_4) ;  /* 0x00000000005c8947 */ /* 0x000fec0003800000 */
[----:B------:R-:W-:Y:S02]  /*0310*/  FSETP.GTU.FTZ.AND P0, PT, |R0|, +INF , PT ;  /* 0x7f8000000000780b */ /* 0x000fe40003f1c200 */
[----:B------:R-:W-:-:S04]  /*0320*/  FSETP.GTU.FTZ.AND P1, PT, |R3|, +INF , PT ;  /* 0x7f8000000300780b */ /* 0x000fc80003f3c200 */
[----:B------:R-:W-:-:S13]  /*0330*/  PLOP3.LUT P0, PT, P0, P1, PT, 0xf8, 0x8f ;  /* 0x00000000008f781c */ /* 0x000fda0000703f70 */
[----:B------:R-:W-:Y:S05]  /*0340*/  @P0 BRA `(.L_x_5) ;  /* 0x00000004004c0947 */ /* 0x000fea0003800000 */
[----:B------:R-:W-:-:S13]  /*0350*/  LOP3.LUT P0, RZ, R9, 0x7fffffff, R8, 0xc8, !PT ;  /* 0x7fffffff09ff7812 */ /* 0x000fda000780c808 */
[----:B------:R-:W-:Y:S05]  /*0360*/  @!P0 BRA `(.L_x_6) ;  /* 0x00000004003c8947 */ /* 0x000fea0003800000 */
[C---:B------:R-:W-:Y:S02]  /*0370*/  FSETP.NEU.FTZ.AND P2, PT, |R0|.reuse, +INF , PT ;  /* 0x7f8000000000780b */ /* 0x040fe40003f5d200 */
[----:B------:R-:W-:Y:S02]  /*0380*/  FSETP.NEU.FTZ.AND P1, PT, |R3|, +INF , PT ;  /* 0x7f8000000300780b */ /* 0x000fe40003f3d200 */
[----:B------:R-:W-:-:S11]  /*0390*/  FSETP.NEU.FTZ.AND P0, PT, |R0|, +INF , PT ;  /* 0x7f8000000000780b */ /* 0x000fd60003f1d200 */
[----:B------:R-:W-:Y:S05]  /*03a0*/  @!P1 BRA !P2, `(.L_x_6) ;  /* 0x00000004002c9947 */ /* 0x000fea0005000000 */
[----:B------:R-:W-:-:S04]  /*03b0*/  LOP3.LUT P2, RZ, R8, 0x7fffffff, RZ, 0xc0, !PT ;  /* 0x7fffffff08ff7812 */ /* 0x000fc8000784c0ff */
[----:B------:R-:W-:-:S13]  /*03c0*/  PLOP3.LUT P1, PT, P1, P2, PT, 0x2f, 0xf2 ;  /* 0x0000000000f2781c */ /* 0x000fda0000f24577 */
[----:B------:R-:W-:Y:S05]  /*03d0*/  @P1 BRA `(.L_x_7) ;  /* 0x0000000400181947 */ /* 0x000fea0003800000 */
[----:B------:R-:W-:-:S04]  /*03e0*/  LOP3.LUT P1, RZ, R9, 0x7fffffff, RZ, 0xc0, !PT ;  /* 0x7fffffff09ff7812 */ /* 0x000fc8000782c0ff */
[----:B------:R-:W-:-:S13]  /*03f0*/  PLOP3.LUT P0, PT, P0, P1, PT, 0x2f, 0xf2 ;  /* 0x0000000000f2781c */ /* 0x000fda0000702577 */
[----:B------:R-:W-:Y:S05]  /*0400*/  @P0 BRA `(.L_x_8) ;  /* 0x0000000400000947 */ /* 0x000fea0003800000 */
[----:B------:R-:W-:Y:S02]  /*0410*/  ISETP.GE.AND P0, PT, R11, RZ, PT ;  /* 0x000000ff0b00720c */ /* 0x000fe40003f06270 */
[----:B------:R-:W-:-:S11]  /*0420*/  ISETP.GE.AND P1, PT, R12, RZ, PT ;  /* 0x000000ff0c00720c */ /* 0x000fd60003f26270 */
[----:B------:R-:W-:Y:S02]  /*0430*/  @P0 IMAD.MOV.U32 R10, RZ, RZ, RZ ;  /* 0x000000ffff0a0224 */ /* 0x000fe400078e00ff */
[----:B------:R-:W-:Y:S01]  /*0440*/  @!P0 FFMA R8, R0, 1.84467440737095516160e+19, RZ ;  /* 0x5f80000000088823 */ /* 0x000fe200000000ff */
[----:B------:R-:W-:Y:S02]  /*0450*/  @!P0 IMAD.MOV.U32 R10, RZ, RZ, -0x40 ;  /* 0xffffffc0ff0a8424 */ /* 0x000fe400078e00ff */
[----:B------:R-:W-:Y:S02]  /*0460*/  @!P1 FFMA R9, R3, 1.84467440737095516160e+19, RZ ;  /* 0x5f80000003099823 */ /* 0x000fe400000000ff */
[----:B------:R-:W-:-:S07]  /*0470*/  @!P1 VIADD R10, R10, 0x40 ;  /* 0x000000400a0a9836 */ /* 0x000fce0000000000 */
.L_x_4:
[----:B------:R-:W-:Y:S01]  /*0480*/  LEA R0, R7, 0xc0800000, 0x17 ;  /* 0xc080000007007811 */ /* 0x000fe200078eb8ff */
[----:B------:R-:W-:Y:S01]  /*0490*/  VIADD R6, R6, 0xffffff81 ;  /* 0xffffff8106067836 */ /* 0x000fe20000000000 */
[----:B------:R-:W-:Y:S03]  /*04a0*/  BSSY.RECONVERGENT B2, `(.L_x_9) ;  /* 0x0000035000027945 */ /* 0x000fe60003800200 */
[----:B------:R-:W-:Y:S01]  /*04b0*/  IMAD.IADD R9, R9, 0x1, -R0 ;  /* 0x0000000109097824 */ /* 0x000fe200078e0a00 */
[C---:B------:R-:W-:Y:S01]  /*04c0*/  IADD3 R7, PT, PT, R6.reuse, 0x7f, -R7 ;  /* 0x0000007f06077810 */ /* 0x040fe20007ffe807 */
[----:B------:R-:W-:Y:S02]  /*04d0*/  IMAD R0, R6, -0x800000, R8 ;  /* 0xff80000006007824 */ /* 0x000fe400078e0208 */
[----:B------:R-:W0:Y:S01]  /*04e0*/  MUFU.RCP R3, R9 ;  /* 0x0000000900037308 */ /* 0x000e220000001000 */
[----:B------:R-:W-:Y:S01]  /*04f0*/  FADD.FTZ R11, -R9, -RZ ;  /* 0x800000ff090b7221 */ /* 0x000fe20000010100 */
[----:B------:R-:W-:-:S03]  /*0500*/  IMAD.IADD R7, R7, 0x1, R10 ;  /* 0x0000000107077824 */ /* 0x000fc600078e020a */
[----:B0-----:R-:W-:-:S04]  /*0510*/  FFMA R12, R3, R11, 1 ;  /* 0x3f800000030c7423 */ /* 0x001fc8000000000b */
[----:B------:R-:W-:-:S04]  /*0520*/  FFMA R12, R3, R12, R3 ;  /* 0x0000000c030c7223 */ /* 0x000fc80000000003 */
[----:B------:R-:W-:-:S04]  /*0530*/  FFMA R3, R0, R12, RZ ;  /* 0x0000000c00037223 */ /* 0x000fc800000000ff */
[----:B------:R-:W-:-:S04]  /*0540*/  FFMA R8, R11, R3, R0 ;  /* 0x000000030b087223 */ /* 0x000fc80000000000 */
[----:B------:R-:W-:-:S04]  /*0550*/  FFMA R13, R12, R8, R3 ;  /* 0x000000080c0d7223 */ /* 0x000fc80000000003 */
[----:B------:R-:W-:-:S04]  /*0560*/  FFMA R8, R11, R13, R0 ;  /* 0x0000000d0b087223 */ /* 0x000fc80000000000 */
[----:B------:R-:W-:-:S05]  /*0570*/  FFMA R0, R12, R8, R13 ;  /* 0x000000080c007223 */ /* 0x000fca000000000d */
[----:B------:R-:W-:-:S04]  /*0580*/  SHF.R.U32.HI R3, RZ, 0x17, R0 ;  /* 0x00000017ff037819 */ /* 0x000fc80000011600 */
[----:B------:R-:W-:-:S05]  /*0590*/  LOP3.LUT R3, R3, 0xff, RZ, 0xc0, !PT ;  /* 0x000000ff03037812 */ /* 0x000fca00078ec0ff */
[----:B------:R-:W-:-:S04]  /*05a0*/  IMAD.IADD R9, R3, 0x1, R7 ;  /* 0x0000000103097824 */ /* 0x000fc800078e0207 */
[----:B------:R-:W-:-:S05]  /*05b0*/  VIADD R3, R9, 0xffffffff ;  /* 0xffffffff09037836 */ /* 0x000fca0000000000 */
[----:B------:R-:W-:-:S13]  /*05c0*/  ISETP.GE.U32.AND P0, PT, R3, 0xfe, PT ;  /* 0x000000fe0300780c */ /* 0x000fda0003f06070 */
[----:B------:R-:W-:Y:S05]  /*05d0*/  @!P0 BRA `(.L_x_10) ;  /* 0x0000000000808947 */ /* 0x000fea0003800000 */
[----:B------:R-:W-:-:S13]  /*05e0*/  ISETP.GT.AND P0, PT, R9, 0xfe, PT ;  /* 0x000000fe0900780c */ /* 0x000fda0003f04270 */
[----:B------:R-:W-:Y:S05]  /*05f0*/  @P0 BRA `(.L_x_11) ;  /* 0x00000000006c0947 */ /* 0x000fea0003800000 */
[----:B------:R-:W-:-:S13]  /*0600*/  ISETP.GE.AND P0, PT, R9, 0x1, PT ;  /* 0x000000010900780c */ /* 0x000fda0003f06270 */
[----:B------:R-:W-:Y:S05]  /*0610*/  @P0 BRA `(.L_x_12) ;  /* 0x0000000000740947 */ /* 0x000fea0003800000 */
[----:B------:R-:W-:Y:S02]  /*0620*/  ISETP.GE.AND P0, PT, R9, -0x18, PT ;  /* 0xffffffe80900780c */ /* 0x000fe40003f06270 */
[----:B------:R-:W-:-:S11]  /*0630*/  LOP3.LUT R0, R0, 0x80000000, RZ, 0xc0, !PT ;  /* 0x8000000000007812 */ /* 0x000fd600078ec0ff */
[----:B------:R-:W-:Y:S05]  /*0640*/  @!P0 BRA `(.L_x_12) ;  /* 0x0000000000688947 */ /* 0x000fea0003800000 */
[CCC-:B------:R-:W-:Y:S01]  /*0650*/  FFMA.RZ R3, R12.reuse, R8.reuse, R13.reuse ;  /* 0x000000080c037223 */ /* 0x1c0fe2000000c00d */
[CCC-:B------:R-:W-:Y:S01]  /*0660*/  FFMA.RM R6, R12.reuse, R8.reuse, R13.reuse ;  /* 0x000000080c067223 */ /* 0x1c0fe2000000400d */
[C---:B------:R-:W-:Y:S02]  /*0670*/  ISETP.NE.AND P2, PT, R9.reuse, RZ, PT ;  /* 0x000000ff0900720c */ /* 0x040fe40003f45270 */
[----:B------:R-:W-:Y:S02]  /*0680*/  ISETP.NE.AND P1, PT, R9, RZ, PT ;  /* 0x000000ff0900720c */ /* 0x000fe40003f25270 */
[----:B------:R-:W-:Y:S01]  /*0690*/  LOP3.LUT R7, R3, 0x7fffff, RZ, 0xc0, !PT ;  /* 0x007fffff03077812 */ /* 0x000fe200078ec0ff */
[----:B------:R-:W-:Y:S01]  /*06a0*/  FFMA.RP R3, R12, R8, R13 ;  /* 0x000000080c037223 */ /* 0x000fe2000000800d */
[----:B------:R-:W-:Y:S02]  /*06b0*/  VIADD R8, R9, 0x20 ;  /* 0x0000002009087836 */ /* 0x000fe40000000000 */
[----:B------:R-:W-:Y:S01]  /*06c0*/  LOP3.LUT R7, R7, 0x800000, RZ, 0xfc, !PT ;  /* 0x0080000007077812 */ /* 0x000fe200078efcff */
[----:B------:R-:W-:Y:S01]  /*06d0*/  IMAD.MOV R9, RZ, RZ, -R9 ;  /* 0x000000ffff097224 */ /* 0x000fe200078e0a09 */
[----:B------:R-:W-:-:S02]  /*06e0*/  FSETP.NEU.FTZ.AND P0, PT, R3, R6, PT ;  /* 0x000000060300720b */ /* 0x000fc40003f1d000 */
[----:B------:R-:W-:Y:S02]  /*06f0*/  SHF.L.U32 R8, R7, R8, RZ ;  /* 0x0000000807087219 */ /* 0x000fe400000006ff */
[----:B------:R-:W-:Y:S02]  /*0700*/  SEL R6, R9, RZ, P2 ;  /* 0x000000ff09067207 */ /* 0x000fe40001000000 */
[----:B------:R-:W-:Y:S02]  /*0710*/  ISETP.NE.AND P1, PT, R8, RZ, P1 ;  /* 0x000000ff0800720c */ /* 0x000fe40000f25270 */
[----:B------:R-:W-:Y:S02]  /*0720*/  SHF.R.U32.HI R6, RZ, R6, R7 ;  /* 0x00000006ff067219 */ /* 0x000fe40000011607 */
[----:B------:R-:W-:Y:S02]  /*0730*/  PLOP3.LUT P0, PT, P0, P1, PT, 0xf8, 0x8f ;  /* 0x00000000008f781c */ /* 0x000fe40000703f70 */
[----:B------:R-:W-:-:S02]  /*0740*/  SHF.R.U32.HI R8, RZ, 0x1, R6 ;  /* 0x00000001ff087819 */ /* 0x000fc40000011606 */
[----:B------:R-:W-:-:S04]  /*0750*/  SEL R3, RZ, 0x1, !P0 ;  /* 0x00000001ff037807 */ /* 0x000fc80004000000 */
[----:B------:R-:W-:-:S04]  /*0760*/  LOP3.LUT R3, R3, 0x1, R8, 0xf8, !PT ;  /* 0x0000000103037812 */ /* 0x000fc800078ef808 */
[----:B------:R-:W-:-:S05]  /*0770*/  LOP3.LUT R3, R3, R6, RZ, 0xc0, !PT ;  /* 0x0000000603037212 */ /* 0x000fca00078ec0ff */
[----:B------:R-:W-:-:S05]  /*0780*/  IMAD.IADD R3, R8, 0x1, R3 ;  /* 0x0000000108037824 */ /* 0x000fca00078e0203 */
[----:B------:R-:W-:Y:S01]  /*0790*/  LOP3.LUT R0, R3, R0, RZ, 0xfc, !PT ;  /* 0x0000000003007212 */ /* 0x000fe200078efcff */
[----:B------:R-:W-:Y:S06]  /*07a0*/  BRA `(.L_x_12) ;  /* 0x0000000000107947 */ /* 0x000fec0003800000 */
.L_x_11:
[----:B------:R-:W-:-:S04]  /*07b0*/  LOP3.LUT R0, R0, 0x80000000, RZ, 0xc0, !PT ;  /* 0x8000000000007812 */ /* 0x000fc800078ec0ff */
[----:B------:R-:W-:Y:S01]  /*07c0*/  LOP3.LUT R0, R0, 0x7f800000, RZ, 0xfc, !PT ;  /* 0x7f80000000007812 */ /* 0x000fe200078efcff */
[----:B------:R-:W-:Y:S06]  /*07d0*/  BRA `(.L_x_12) ;  /* 0x0000000000047947 */ /* 0x000fec0003800000 */
.L_x_10:
[----:B------:R-:W-:-:S07]  /*07e0*/  IMAD R0, R7, 0x800000, R0 ;  /* 0x0080000007007824 */ /* 0x000fce00078e0200 */
.L_x_12:
[----:B------:R-:W-:Y:S05]  /*07f0*/  BSYNC.RECONVERGENT B2 ;  /* 0x0000000000027941 */ /* 0x000fea0003800200 */
.L_x_9:
[----:B------:R-:W-:Y:S05]  /*0800*/  BRA `(.L_x_13) ;  /* 0x0000000000207947 */ /* 0x000fea0003800000 */
.L_x_8:
[----:B------:R-:W-:-:S04]  /*0810*/  LOP3.LUT R0, R9, 0x80000000, R8, 0x48, !PT ;  /* 0x8000000009007812 */ /* 0x000fc800078e4808 */
[----:B------:R-:W-:Y:S01]  /*0820*/  LOP3.LUT R0, R0, 0x7f800000, RZ, 0xfc, !PT ;  /* 0x7f80000000007812 */ /* 0x000fe200078efcff */
[----:B------:R-:W-:Y:S06]  /*0830*/  BRA `(.L_x_13) ;  /* 0x0000000000147947 */ /* 0x000fec0003800000 */
.L_x_7:
[----:B------:R-:W-:Y:S01]  /*0840*/  LOP3.LUT R0, R9, 0x80000000, R8, 0x48, !PT ;  /* 0x8000000009007812 */ /* 0x000fe200078e4808 */
[----:B------:R-:W-:Y:S06]  /*0850*/  BRA `(.L_x_13) ;  /* 0x00000000000c7947 */ /* 0x000fec0003800000 */
.L_x_6:
[----:B------:R-:W0:Y:S01]  /*0860*/  MUFU.RSQ R0, -QNAN ;  /* 0xffc0000000007908 */ /* 0x000e220000001400 */
[----:B------:R-:W-:Y:S05]  /*0870*/  BRA `(.L_x_13) ;  /* 0x0000000000047947 */ /* 0x000fea0003800000 */
.L_x_5:
[----:B------:R-:W-:-:S07]  /*0880*/  FADD.FTZ R0, R0, R3 ;  /* 0x0000000300007221 */ /* 0x000fce0000010000 */
.L_x_13:
[----:B------:R-:W-:Y:S05]  /*0890*/  BSYNC.RECONVERGENT B1 ;  /* 0x0000000000017941 */ /* 0x000fea0003800200 */
.L_x_3:
[----:B------:R-:W-:-:S04]  /*08a0*/  IMAD.MOV.U32 R3, RZ, RZ, 0x0 ;  /* 0x00000000ff037424 */ /* 0x000fc800078e00ff */
[----:B0-----:R-:W-:Y:S05]  /*08b0*/  RET.REL.NODEC R2 `(_Z16normalize_kernelPfii) ;  /* 0xfffffff402d07950 */ /* 0x001fea0003c3ffff */
.L_x_14:
        /* <DEDUP_REMOVED lines=12> */
.L_x_18:


//--------------------- .text._Z16swap_rows_kernelPfiii --------------------------
	.section	.text._Z16swap_rows_kernelPfiii,"ax",@progbits
	.align	128
        .global         _Z16swap_rows_kernelPfiii
        .type           _Z16swap_rows_kernelPfiii,@function
        .size           _Z16swap_rows_kernelPfiii,(.L_x_21 - _Z16swap_rows_kernelPfiii)
        .other          _Z16swap_rows_kernelPfiii,@"STO_CUDA_ENTRY STV_DEFAULT"
_Z16swap_rows_kernelPfiii:
.text._Z16swap_rows_kernelPfiii:
[----:B------:R-:W-:Y:S01]  /*0000*/  LDC R1, c[0x0][0x37c] ;  /* 0x0000df00ff017b82 */ /* 0x000fe20000000800 */
[----:B------:R-:W0:Y:S07]  /*0010*/  S2R R3, SR_TID.X ;  /* 0x0000000000037919 */ /* 0x000e2e0000002100 */
[----:B------:R-:W0:Y:S01]  /*0020*/  S2UR UR4, SR_CTAID.X ;  /* 0x00000000000479c3 */ /* 0x000e220000002500 */
[----:B------:R-:W1:Y:S07]  /*0030*/  LDCU UR6, c[0x0][0x390] ;  /* 0x00007200ff0677ac */ /* 0x000e6e0008000800 */
[----:B------:R-:W0:Y:S08]  /*0040*/  LDC R0, c[0x0][0x360] ;  /* 0x0000d800ff007b82 */ /* 0x000e300000000800 */
[----:B------:R-:W2:Y:S01]  /*0050*/  LDC.64 R6, c[0x0][0x388] ;  /* 0x0000e200ff067b82 */ /* 0x000ea20000000a00 */
[----:B0-----:R-:W-:Y:S01]  /*0060*/  IMAD R0, R0, UR4, R3 ;  /* 0x0000000400007c24 */ /* 0x001fe2000f8e0203 */
[----:B--2---:R-:W-:-:S02]  /*0070*/  SHF.L.U32 R5, R6, 0x1, RZ ;  /* 0x0000000106057819 */ /* 0x004fc400000006ff */
[----:B-1----:R-:W-:-:S04]  /*0080*/  ISETP.NE.AND P0, PT, R7, UR6, PT ;  /* 0x0000000607007c0c */ /* 0x002fc8000bf05270 */
[----:B------:R-:W-:-:S13]  /*0090*/  ISETP.GE.OR P0, PT, R0, R5, !P0 ;  /* 0x000000050000720c */ /* 0x000fda0004706670 */
[----:B------:R-:W-:Y:S05]  /*00a0*/  @P0 EXIT ;  /* 0x000000000000094d */ /* 0x000fea0003800000 */
[----:B------:R-:W0:Y:S01]  /*00b0*/  LDC.64 R2, c[0x0][0x380] ;  /* 0x0000e000ff027b82 */ /* 0x000e220000000a00 */
[----:B------:R-:W1:Y:S01]  /*00c0*/  LDCU.64 UR4, c[0x0][0x358] ;  /* 0x00006b00ff0477ac */ /* 0x000e620008000a00 */
[C-C-:B------:R-:W-:Y:S02]  /*00d0*/  IMAD R9, R5.reuse, UR6, R0.reuse ;  /* 0x0000000605097c24 */ /* 0x140fe4000f8e0200 */
[----:B------:R-:W-:Y:S02]  /*00e0*/  IMAD R7, R5, R7, R0 ;  /* 0x0000000705077224 */ /* 0x000fe400078e0200 */
[----:B0-----:R-:W-:-:S04]  /*00f0*/  IMAD.WIDE R4, R9, 0x4, R2 ;  /* 0x0000000409047825 */ /* 0x001fc800078e0202 */
[----:B------:R-:W-:Y:S01]  /*0100*/  IMAD.WIDE R2, R7, 0x4, R2 ;  /* 0x0000000407027825 */ /* 0x000fe200078e0202 */
[----:B-1----:R-:W2:Y:S04]  /*0110*/  LDG.E R9, desc[UR4][R4.64] ;  /* 0x0000000404097981 */ /* 0x002ea8000c1e1900 */
[----:B------:R-:W3:Y:S04]  /*0120*/  LDG.E R7, desc[UR4][R2.64] ;  /* 0x0000000402077981 */ /* 0x000ee8000c1e1900 */
[----:B--2---:R-:W-:Y:S04]  /*0130*/  STG.E desc[UR4][R2.64], R9 ;  /* 0x0000000902007986 */ /* 0x004fe8000c101904 */
[----:B---3--:R-:W-:Y:S01]  /*0140*/  STG.E desc[UR4][R4.64], R7 ;  /* 0x0000000704007986 */ /* 0x008fe2000c101904 */
[----:B------:R-:W-:Y:S05]  /*0150*/  EXIT ;  /* 0x000000000000794d */ /* 0x000fea0003800000 */
.L_x_15:
        /* <DEDUP_REMOVED lines=10> */
.L_x_21:


//--------------------- .text._Z15init_aug_kernelPfS_i --------------------------
	.section	.text._Z15init_aug_kernelPfS_i,"ax",@progbits
	.align	128
        .global         _Z15init_aug_kernelPfS_i
        .type           _Z15init_aug_kernelPfS_i,@function
        .size           _Z15init_aug_kernelPfS_i,(.L_x_22 - _Z15init_aug_kernelPfS_i)
        .other          _Z15init_aug_kernelPfS_i,@"STO_CUDA_ENTRY STV_DEFAULT"
_Z15init_aug_kernelPfS_i:
.text._Z15init_aug_kernelPfS_i:
[----:B------:R-:W-:Y:S01]  /*0000*/  LDC R1, c[0x0][0x37c] ;  /* 0x0000df00ff017b82 */ /* 0x000fe20000000800 */
[----:B------:R-:W0:Y:S07]  /*0010*/  S2R R2, SR_TID.X ;  /* 0x0000000000027919 */ /* 0x000e2e0000002100 */
[----:B------:R-:W1:Y:S01]  /*0020*/  LDC R0, c[0x0][0x364] ;  /* 0x0000d900ff007b82 */ /* 0x000e620000000800 */
[----:B------:R-:W2:Y:S01]  /*0030*/  LDCU UR7, c[0x0][0x390] ;  /* 0x00007200ff0777ac */ /* 0x000ea20008000800 */
[----:B------:R-:W1:Y:S06]  /*0040*/  S2R R3, SR_TID.Y ;  /* 0x0000000000037919 */ /* 0x000e6c0000002200 */
[----:B------:R-:W0:Y:S08]  /*0050*/  S2UR UR6, SR_CTAID.X ;  /* 0x00000000000679c3 */ /* 0x000e300000002500 */
[----:B------:R-:W0:Y:S01]  /*0060*/  LDC R5, c[0x0][0x360] ;  /* 0x0000d800ff057b82 */ /* 0x000e220000000800 */
[----:B--2---:R-:W-:-:S07]  /*0070*/  USHF.L.U32 UR4, UR7, 0x1, URZ ;  /* 0x0000000107047899 */ /* 0x004fce00080006ff */
[----:B------:R-:W1:Y:S01]  /*0080*/  S2UR UR5, SR_CTAID.Y ;  /* 0x00000000000579c3 */ /* 0x000e620000002600 */
[----:B0-----:R-:W-:-:S05]  /*0090*/  IMAD R5, R5, UR6, R2 ;  /* 0x0000000605057c24 */ /* 0x001fca000f8e0202 */
[----:B------:R-:W-:Y:S01]  /*00a0*/  ISETP.GE.AND P0, PT, R5, UR4, PT ;  /* 0x0000000405007c0c */ /* 0x000fe2000bf06270 */
[----:B-1----:R-:W-:-:S05]  /*00b0*/  IMAD R0, R0, UR5, R3 ;  /* 0x0000000500007c24 */ /* 0x002fca000f8e0203 */
[----:B------:R-:W-:-:S13]  /*00c0*/  ISETP.GE.OR P0, PT, R0, UR7, P0 ;  /* 0x0000000700007c0c */ /* 0x000fda0008706670 */
[----:B------:R-:W-:Y:S05]  /*00d0*/  @P0 EXIT ;  /* 0x000000000000094d */ /* 0x000fea0003800000 */
[----:B------:R-:W-:Y:S01]  /*00e0*/  ISETP.GE.AND P0, PT, R5, UR7, PT ;  /* 0x0000000705007c0c */ /* 0x000fe2000bf06270 */
[----:B------:R-:W0:-:S12]  /*00f0*/  LDCU.64 UR4, c[0x0][0x358] ;  /* 0x00006b00ff0477ac */ /* 0x000e180008000a00 */
[----:B------:R-:W-:Y:S05]  /*0100*/  @P0 BRA `(.L_x_16) ;  /* 0x0000000000240947 */ /* 0x000fea0003800000 */
[----:B------:R-:W1:Y:S01]  /*0110*/  LDC.64 R2, c[0x0][0x380] ;  /* 0x0000e000ff027b82 */ /* 0x000e620000000a00 */
[----:B------:R-:W-:-:S07]  /*0120*/  IMAD R7, R0, UR7, R5 ;  /* 0x0000000700077c24 */ /* 0x000fce000f8e0205 */
[----:B------:R-:W2:Y:S01]  /*0130*/  LDC.64 R4, c[0x0][0x388] ;  /* 0x0000e200ff047b82 */ /* 0x000ea20000000a00 */
[----:B-1----:R-:W-:-:S06]  /*0140*/  IMAD.WIDE R2, R7, 0x4, R2 ;  /* 0x0000000407027825 */ /* 0x002fcc00078e0202 */
[----:B0-----:R-:W3:Y:S01]  /*0150*/  LDG.E R3, desc[UR4][R2.64] ;  /* 0x0000000402037981 */ /* 0x001ee2000c1e1900 */
[----:B------:R-:W-:-:S04]  /*0160*/  IMAD R7, R0, UR7, R7 ;  /* 0x0000000700077c24 */ /* 0x000fc8000f8e0207 */
[----:B--2---:R-:W-:-:S05]  /*0170*/  IMAD.WIDE R4, R7, 0x4, R4 ;  /* 0x0000000407047825 */ /* 0x004fca00078e0204 */
[----:B---3--:R-:W-:Y:S01]  /*0180*/  STG.E desc[UR4][R4.64], R3 ;  /* 0x0000000304007986 */ /* 0x008fe2000c101904 */
[----:B------:R-:W-:Y:S05]  /*0190*/  EXIT ;  /* 0x000000000000794d */ /* 0x000fea0003800000 */
.L_x_16:
[----:B------:R-:W1:Y:S01]  /*01a0*/  LDC.64 R2, c[0x0][0x388] ;  /* 0x0000e200ff027b82 */ /* 0x000e620000000a00 */
[C---:B------:R-:W-:Y:S01]  /*01b0*/  IMAD R4, R0.reuse, UR7, RZ ;  /* 0x0000000700047c24 */ /* 0x040fe2000f8e02ff */
[----:B------:R-:W-:-:S04]  /*01c0*/  IADD3 R0, PT, PT, R0, UR7, RZ ;  /* 0x0000000700007c10 */ /* 0x000fc8000fffe0ff */
[----:B------:R-:W-:Y:S02]  /*01d0*/  LEA R7, R4, R5, 0x1 ;  /* 0x0000000504077211 */ /* 0x000fe400078e08ff */
[----:B------:R-:W-:-:S04]  /*01e0*/  ISETP.NE.AND P0, PT, R5, R0, PT ;  /* 0x000000000500720c */ /* 0x000fc80003f05270 */
[----:B------:R-:W-:Y:S01]  /*01f0*/  FSEL R5, RZ, 1, P0 ;  /* 0x3f800000ff057808 */ /* 0x000fe20000000000 */
[----:B-1----:R-:W-:-:S05]  /*0200*/  IMAD.WIDE.U32 R2, R7, 0x4, R2 ;  /* 0x0000000407027825 */ /* 0x002fca00078e0002 */
[----:B0-----:R-:W-:Y:S01]  /*0210*/  STG.E desc[UR4][R2.64], R5 ;  /* 0x0000000502007986 */ /* 0x001fe2000c101904 */
[----:B------:R-:W-:Y:S05]  /*0220*/  EXIT ;  /* 0x000000000000794d */ /* 0x000fea0003800000 */
.L_x_17:
        /* <DEDUP_REMOVED lines=13> */
.L_x_22:


//--------------------- .nv.shared.reserved.0     --------------------------
	.section	.nv.shared.reserved.0,"aw",@nobits
	.weak		__nv_reservedSMEM_offset_0_alias
	.size		__nv_reservedSMEM_offset_0_alias, 0, 64
	.other		__nv_reservedSMEM_offset_0_alias,@"STO_CUDA_RESERVED_SHARED STV_DEFAULT"
__nv_reservedSMEM_offset_0_alias:
	.zero		0
	.zero		64


//--------------------- .nv.constant0._Z16eliminate_kernelPfii --------------------------
	.section	.nv.constant0._Z16eliminate_kernelPfii,"a",@progbits
	.sectionflags	@""
	.align	4
.nv.constant0._Z16eliminate_kernelPfii:
	.zero		912


//--------------------- .nv.constant0._Z16normalize_kernelPfii --------------------------
	.section	.nv.constant0._Z16normalize_kernelPfii,"a",@progbits
	.sectionflags	@""
	.align	4
.nv.constant0._Z16normalize_kernelPfii:
	.zero		912


//--------------------- .nv.constant0._Z16swap_rows_kernelPfiii --------------------------
	.section	.nv.constant0._Z16swap_rows_kernelPfiii,"a",@progbits
	.sectionflags	@""
	.align	4
.nv.constant0._Z16swap_rows_kernelPfiii:
	.zero		916


//--------------------- .nv.constant0._Z15init_aug_kernelPfS_i --------------------------
	.section	.nv.constant0._Z15init_aug_kernelPfS_i,"a",@progbits
	.sectionflags	@""
	.align	4
.nv.constant0._Z15init_aug_kernelPfS_i:
	.zero		916


//--------------------- SYMBOLS --------------------------

	.type		.nv.reservedSmem.offset0,@object
	.size		.nv.reservedSmem.offset0,0x4
